//
// Generated by NVIDIA NVVM Compiler
//
// Compiler Build ID: CL-36424714
// Cuda compilation tools, release 13.0, V13.0.88
// Based on NVVM 20.0.0
//

.version 9.0
.target sm_100
.address_size 64

	// .globl	_Z19cuda_rgbToGrayscalePhiiS_

.visible .entry _Z19cuda_rgbToGrayscalePhiiS_(
	.param .u64 .ptr .align 1 _Z19cuda_rgbToGrayscalePhiiS__param_0,
	.param .u32 _Z19cuda_rgbToGrayscalePhiiS__param_1,
	.param .u32 _Z19cuda_rgbToGrayscalePhiiS__param_2,
	.param .u64 .ptr .align 1 _Z19cuda_rgbToGrayscalePhiiS__param_3
)
{
	.reg .pred 	%p<3>;
	.reg .b16 	%rs<4>;
	.reg .b32 	%r<15>;
	.reg .b32 	%f<7>;
	.reg .b64 	%rd<9>;

	ld.param.u64 	%rd3, [_Z19cuda_rgbToGrayscalePhiiS__param_0];
	ld.param.u32 	%r7, [_Z19cuda_rgbToGrayscalePhiiS__param_1];
	ld.param.u32 	%r8, [_Z19cuda_rgbToGrayscalePhiiS__param_2];
	ld.param.u64 	%rd4, [_Z19cuda_rgbToGrayscalePhiiS__param_3];
	mov.u32 	%r9, %tid.x;
	mov.u32 	%r10, %ctaid.x;
	mov.u32 	%r1, %ntid.x;
	mad.lo.s32 	%r14, %r10, %r1, %r9;
	mul.lo.s32 	%r3, %r8, %r7;
	setp.ge.s32 	%p1, %r14, %r3;
	@%p1 bra 	$L__BB0_3;
	mov.u32 	%r11, %nctaid.x;
	mul.lo.s32 	%r4, %r11, %r1;
	cvta.to.global.u64 	%rd1, %rd3;
	cvta.to.global.u64 	%rd2, %rd4;
$L__BB0_2:
	mul.lo.s32 	%r12, %r14, 3;
	cvt.s64.s32 	%rd5, %r12;
	add.s64 	%rd6, %rd1, %rd5;
	ld.global.u8 	%rs1, [%rd6];
	ld.global.u8 	%rs2, [%rd6+1];
	ld.global.u8 	%rs3, [%rd6+2];
	cvt.rn.f32.u16 	%f1, %rs1;
	cvt.rn.f32.u16 	%f2, %rs2;
	mul.f32 	%f3, %f2, 0f3F1645A2;
	fma.rn.f32 	%f4, %f1, 0f3E991687, %f3;
	cvt.rn.f32.u16 	%f5, %rs3;
	fma.rn.f32 	%f6, %f5, 0f3DE978D5, %f4;
	cvt.rzi.u32.f32 	%r13, %f6;
	cvt.s64.s32 	%rd7, %r14;
	add.s64 	%rd8, %rd2, %rd7;
	st.global.u8 	[%rd8], %r13;
	add.s32 	%r14, %r14, %r4;
	setp.lt.s32 	%p2, %r14, %r3;
	@%p2 bra 	$L__BB0_2;
$L__BB0_3:
	ret;

}
	// .globl	_Z20cuda_rgbToGrayscale3PhiiS_
.visible .entry _Z20cuda_rgbToGrayscale3PhiiS_(
	.param .u64 .ptr .align 1 _Z20cuda_rgbToGrayscale3PhiiS__param_0,
	.param .u32 _Z20cuda_rgbToGrayscale3PhiiS__param_1,
	.param .u32 _Z20cuda_rgbToGrayscale3PhiiS__param_2,
	.param .u64 .ptr .align 1 _Z20cuda_rgbToGrayscale3PhiiS__param_3
)
{
	.reg .pred 	%p<3>;
	.reg .b16 	%rs<5>;
	.reg .b32 	%r<15>;
	.reg .b32 	%f<7>;
	.reg .b64 	%rd<8>;

	ld.param.u64 	%rd3, [_Z20cuda_rgbToGrayscale3PhiiS__param_0];
	ld.param.u32 	%r7, [_Z20cuda_rgbToGrayscale3PhiiS__param_1];
	ld.param.u32 	%r8, [_Z20cuda_rgbToGrayscale3PhiiS__param_2];
	ld.param.u64 	%rd4, [_Z20cuda_rgbToGrayscale3PhiiS__param_3];
	mov.u32 	%r9, %tid.x;
	mov.u32 	%r10, %ctaid.x;
	mov.u32 	%r1, %ntid.x;
	mad.lo.s32 	%r14, %r10, %r1, %r9;
	mul.lo.s32 	%r3, %r8, %r7;
	setp.ge.s32 	%p1, %r14, %r3;
	@%p1 bra 	$L__BB1_3;
	mov.u32 	%r11, %nctaid.x;
	mul.lo.s32 	%r4, %r11, %r1;
	cvta.to.global.u64 	%rd1, %rd3;
	cvta.to.global.u64 	%rd2, %rd4;
$L__BB1_2:
	mul.lo.s32 	%r12, %r14, 3;
	cvt.s64.s32 	%rd5, %r12;
	add.s64 	%rd6, %rd1, %rd5;
	ld.global.u8 	%rs1, [%rd6];
	ld.global.u8 	%rs2, [%rd6+1];
	ld.global.u8 	%rs3, [%rd6+2];
	cvt.rn.f32.u16 	%f1, %rs1;
	cvt.rn.f32.u16 	%f2, %rs2;
	mul.f32 	%f3, %f2, 0f3F1645A2;
	fma.rn.f32 	%f4, %f1, 0f3E991687, %f3;
	cvt.rn.f32.u16 	%f5, %rs3;
	fma.rn.f32 	%f6, %f5, 0f3DE978D5, %f4;
	cvt.rzi.u32.f32 	%r13, %f6;
	cvt.u16.u32 	%rs4, %r13;
	add.s64 	%rd7, %rd2, %rd5;
	st.global.u8 	[%rd7], %rs4;
	st.global.u8 	[%rd7+1], %rs4;
	st.global.u8 	[%rd7+2], %rs4;
	add.s32 	%r14, %r14, %r4;
	setp.lt.s32 	%p2, %r14, %r3;
	@%p2 bra 	$L__BB1_2;
$L__BB1_3:
	ret;

}
	// .globl	_Z21cuda_rgbToGrayscale2DPPhiiS0_
.visible .entry _Z21cuda_rgbToGrayscale2DPPhiiS0_(
	.param .u64 .ptr .align 1 _Z21cuda_rgbToGrayscale2DPPhiiS0__param_0,
	.param .u32 _Z21cuda_rgbToGrayscale2DPPhiiS0__param_1,
	.param .u32 _Z21cuda_rgbToGrayscale2DPPhiiS0__param_2,
	.param .u64 .ptr .align 1 _Z21cuda_rgbToGrayscale2DPPhiiS0__param_3
)
{
	.reg .pred 	%p<3>;
	.reg .b16 	%rs<4>;
	.reg .b32 	%r<24>;
	.reg .b64 	%rd<15>;
	.reg .b64 	%fd<7>;

	ld.param.u64 	%rd3, [_Z21cuda_rgbToGrayscale2DPPhiiS0__param_0];
	ld.param.u32 	%r8, [_Z21cuda_rgbToGrayscale2DPPhiiS0__param_1];
	ld.param.u32 	%r9, [_Z21cuda_rgbToGrayscale2DPPhiiS0__param_2];
	ld.param.u64 	%rd4, [_Z21cuda_rgbToGrayscale2DPPhiiS0__param_3];
	mov.u32 	%r10, %tid.x;
	mov.u32 	%r11, %ctaid.x;
	mov.u32 	%r1, %ntid.x;
	mov.u32 	%r12, %tid.y;
	mov.u32 	%r13, %ctaid.y;
	mov.u32 	%r14, %ntid.y;
	mov.u32 	%r2, %nctaid.x;
	mul.lo.s32 	%r15, %r2, %r13;
	mul.lo.s32 	%r16, %r15, %r14;
	mad.lo.s32 	%r17, %r16, %r14, %r11;
	add.s32 	%r18, %r12, %r10;
	mad.lo.s32 	%r23, %r17, %r1, %r18;
	mul.lo.s32 	%r4, %r9, %r8;
	setp.ge.s32 	%p1, %r23, %r4;
	@%p1 bra 	$L__BB2_3;
	mul.lo.s32 	%r5, %r2, %r1;
	cvta.to.global.u64 	%rd1, %rd3;
	cvta.to.global.u64 	%rd2, %rd4;
$L__BB2_2:
	div.s32 	%r19, %r23, %r8;
	mul.lo.s32 	%r20, %r19, %r8;
	sub.s32 	%r21, %r23, %r20;
	mul.wide.s32 	%rd5, %r19, 8;
	add.s64 	%rd6, %rd1, %rd5;
	ld.global.u64 	%rd7, [%rd6];
	cvta.to.global.u64 	%rd8, %rd7;
	cvt.s64.s32 	%rd9, %r21;
	add.s64 	%rd10, %rd8, %rd9;
	ld.global.u8 	%rs1, [%rd10];
	ld.global.u8 	%rs2, [%rd10+1];
	ld.global.u8 	%rs3, [%rd10+2];
	cvt.rn.f64.u16 	%fd1, %rs1;
	cvt.rn.f64.u16 	%fd2, %rs2;
	mul.f64 	%fd3, %fd2, 0d3FE2C8B439581062;
	fma.rn.f64 	%fd4, %fd1, 0d3FD322D0E5604189, %fd3;
	cvt.rn.f64.u16 	%fd5, %rs3;
	fma.rn.f64 	%fd6, %fd5, 0d3FBD2F1A9FBE76C9, %fd4;
	cvt.rzi.u32.f64 	%r22, %fd6;
	add.s64 	%rd11, %rd2, %rd5;
	ld.global.u64 	%rd12, [%rd11];
	cvta.to.global.u64 	%rd13, %rd12;
	add.s64 	%rd14, %rd13, %rd9;
	st.global.u8 	[%rd14], %r22;
	add.s32 	%r23, %r23, %r5;
	setp.lt.s32 	%p2, %r23, %r4;
	@%p2 bra 	$L__BB2_2;
$L__BB2_3:
	ret;

}
	// .globl	_Z26cuda_grayBytesToGray3BytesPhiiS_
.visible .entry _Z26cuda_grayBytesToGray3BytesPhiiS_(
	.param .u64 .ptr .align 1 _Z26cuda_grayBytesToGray3BytesPhiiS__param_0,
	.param .u32 _Z26cuda_grayBytesToGray3BytesPhiiS__param_1,
	.param .u32 _Z26cuda_grayBytesToGray3BytesPhiiS__param_2,
	.param .u64 .ptr .align 1 _Z26cuda_grayBytesToGray3BytesPhiiS__param_3
)
{
	.reg .pred 	%p<3>;
	.reg .b16 	%rs<3>;
	.reg .b32 	%r<14>;
	.reg .b64 	%rd<9>;

	ld.param.u64 	%rd3, [_Z26cuda_grayBytesToGray3BytesPhiiS__param_0];
	ld.param.u32 	%r7, [_Z26cuda_grayBytesToGray3BytesPhiiS__param_1];
	ld.param.u32 	%r8, [_Z26cuda_grayBytesToGray3BytesPhiiS__param_2];
	ld.param.u64 	%rd4, [_Z26cuda_grayBytesToGray3BytesPhiiS__param_3];
	mov.u32 	%r9, %tid.x;
	mov.u32 	%r10, %ctaid.x;
	mov.u32 	%r1, %ntid.x;
	mad.lo.s32 	%r13, %r10, %r1, %r9;
	mul.lo.s32 	%r3, %r8, %r7;
	setp.ge.s32 	%p1, %r13, %r3;
	@%p1 bra 	$L__BB3_3;
	mov.u32 	%r11, %nctaid.x;
	mul.lo.s32 	%r4, %r1, %r11;
	cvta.to.global.u64 	%rd1, %rd3;
	cvta.to.global.u64 	%rd2, %rd4;
$L__BB3_2:
	cvt.s64.s32 	%rd5, %r13;
	add.s64 	%rd6, %rd1, %rd5;
	ld.global.u8 	%rs1, [%rd6];
	mul.lo.s32 	%r12, %r13, 3;
	cvt.s64.s32 	%rd7, %r12;
	add.s64 	%rd8, %rd2, %rd7;
	st.global.u8 	[%rd8], %rs1;
	st.global.u8 	[%rd8+1], %rs1;
	ld.global.u8 	%rs2, [%rd6];
	st.global.u8 	[%rd8+2], %rs2;
	add.s32 	%r13, %r13, %r4;
	setp.lt.s32 	%p2, %r13, %r3;
	@%p2 bra 	$L__BB3_2;
$L__BB3_3:
	ret;

}


// ===== COMPILED SASS (sm_100) =====

	.target	sm_100

	.elftype	@"ET_EXEC"


//--------------------- .note.nv.tkinfo           --------------------------
	.section	.note.nv.tkinfo,"",@"SHT_NOTE"
	.sectionflags	@"SHF_NOTE_NV_TKINFO"
	.tkinfo
        /*0018*/ 	.word	0x00000002
        /*0030*/ 	.string	""
        /*0030*/ 	.string	"ptxas"
        /*0030*/ 	.string	"Cuda compilation tools, release 13.0, V13.0.88"
        /*0030*/ 	.string	"Build cuda_13.0.r13.0/compiler.36424714_0"
        /*0030*/ 	.string	"-arch sm_100 -m 64 "



//--------------------- .note.nv.cuinfo           --------------------------
	.section	.note.nv.cuinfo,"",@"SHT_NOTE"
	.sectionflags	@"SHF_NOTE_NV_CUINFO"
        /*0018*/ 	.short	0x0002
        /*001a*/ 	.short	0x0064
        /*001c*/ 	.short	0x0082
	.zero		2


//--------------------- .nv.info                  --------------------------
	.section	.nv.info,"",@"SHT_CUDA_INFO"
	.align	4


	//----- nvinfo : EIATTR_REGCOUNT
	.align		4
        /*0000*/ 	.byte	0x04, 0x2f
        /*0002*/ 	.short	(.L_1 - .L_0)
	.align		4
.L_0:
        /*0004*/ 	.word	index@(_Z19cuda_rgbToGrayscalePhiiS_)
        /*0008*/ 	.word	0x0000000c


	//----- nvinfo : EIATTR_FRAME_SIZE
	.align		4
.L_1:
        /*000c*/ 	.byte	0x04, 0x11
        /*000e*/ 	.short	(.L_3 - .L_2)
	.align		4
.L_2:
        /*0010*/ 	.word	index@(_Z19cuda_rgbToGrayscalePhiiS_)
        /*0014*/ 	.word	0x00000000


	//----- nvinfo : EIATTR_REGCOUNT
	.align		4
.L_3:
        /*0018*/ 	.byte	0x04, 0x2f
        /*001a*/ 	.short	(.L_5 - .L_4)
	.align		4
.L_4:
        /*001c*/ 	.word	index@(_Z20cuda_rgbToGrayscale3PhiiS_)
        /*0020*/ 	.word	0x0000000d


	//----- nvinfo : EIATTR_FRAME_SIZE
	.align		4
.L_5:
        /*0024*/ 	.byte	0x04, 0x11
        /*0026*/ 	.short	(.L_7 - .L_6)
	.align		4
.L_6:
        /*0028*/ 	.word	index@(_Z20cuda_rgbToGrayscale3PhiiS_)
        /*002c*/ 	.word	0x00000000


	//----- nvinfo : EIATTR_REGCOUNT
	.align		4
.L_7:
        /*0030*/ 	.byte	0x04, 0x2f
        /*0032*/ 	.short	(.L_9 - .L_8)
	.align		4
.L_8:
        /*0034*/ 	.word	index@(_Z21cuda_rgbToGrayscale2DPPhiiS0_)
        /*0038*/ 	.word	0x0000001c


	//----- nvinfo : EIATTR_FRAME_SIZE
	.align		4
.L_9:
        /*003c*/ 	.byte	0x04, 0x11
        /*003e*/ 	.short	(.L_11 - .L_10)
	.align		4
.L_10:
        /*0040*/ 	.word	index@(_Z21cuda_rgbToGrayscale2DPPhiiS0_)
        /*0044*/ 	.word	0x00000000


	//----- nvinfo : EIATTR_REGCOUNT
	.align		4
.L_11:
        /*0048*/ 	.byte	0x04, 0x2f
        /*004a*/ 	.short	(.L_13 - .L_12)
	.align		4
.L_12:
        /*004c*/ 	.word	index@(_Z26cuda_grayBytesToGray3BytesPhiiS_)
        /*0050*/ 	.word	0x0000000e


	//----- nvinfo : EIATTR_FRAME_SIZE
	.align		4
.L_13:
        /*0054*/ 	.byte	0x04, 0x11
        /*0056*/ 	.short	(.L_15 - .L_14)
	.align		4
.L_14:
        /*0058*/ 	.word	index@(_Z26cuda_grayBytesToGray3BytesPhiiS_)
        /*005c*/ 	.word	0x00000000


	//----- nvinfo : EIATTR_MIN_STACK_SIZE
	.align		4
.L_15:
        /*0060*/ 	.byte	0x04, 0x12
        /*0062*/ 	.short	(.L_17 - .L_16)
	.align		4
.L_16:
        /*0064*/ 	.word	index@(_Z26cuda_grayBytesToGray3BytesPhiiS_)
        /*0068*/ 	.word	0x00000000


	//----- nvinfo : EIATTR_MIN_STACK_SIZE
	.align		4
.L_17:
        /*006c*/ 	.byte	0x04, 0x12
        /*006e*/ 	.short	(.L_19 - .L_18)
	.align		4
.L_18:
        /*0070*/ 	.word	index@(_Z21cuda_rgbToGrayscale2DPPhiiS0_)
        /*0074*/ 	.word	0x00000000


	//----- nvinfo : EIATTR_MIN_STACK_SIZE
	.align		4
.L_19:
        /*0078*/ 	.byte	0x04, 0x12
        /*007a*/ 	.short	(.L_21 - .L_20)
	.align		4
.L_20:
        /*007c*/ 	.word	index@(_Z20cuda_rgbToGrayscale3PhiiS_)
        /*0080*/ 	.word	0x00000000


	//----- nvinfo : EIATTR_MIN_STACK_SIZE
	.align		4
.L_21:
        /*0084*/ 	.byte	0x04, 0x12
        /*0086*/ 	.short	(.L_23 - .L_22)
	.align		4
.L_22:
        /*0088*/ 	.word	index@(_Z19cuda_rgbToGrayscalePhiiS_)
        /*008c*/ 	.word	0x00000000
.L_23:


//--------------------- .nv.compat                --------------------------
	.section	.nv.compat,"",@"SHT_CUDA_COMPAT_INFO"
	.align	4
        /*0000*/ 	.byte	0x02, 0x09, 0x00, 0x00, 0x02, 0x02, 0x01, 0x00, 0x02, 0x05, 0x05, 0x00, 0x03, 0x07, 0x01, 0x01
        /*0010*/ 	.byte	0x02, 0x03, 0x00, 0x00, 0x02, 0x06, 0x01, 0x00, 0x04, 0x0b, 0x08, 0x00, 0x01, 0x00, 0x00, 0x00
        /*0020*/ 	.byte	0x00, 0x00, 0x00, 0x00


//--------------------- .nv.info._Z26cuda_grayBytesToGray3BytesPhiiS_ --------------------------
	.section	.nv.info._Z26cuda_grayBytesToGray3BytesPhiiS_,"",@"SHT_CUDA_INFO"
	.sectionflags	@""
	.align	4


	//----- nvinfo : EIATTR_CUDA_API_VERSION
	.align		4
        /*0000*/ 	.byte	0x04, 0x37
        /*0002*/ 	.short	(.L_25 - .L_24)
.L_24:
        /*0004*/ 	.word	0x00000082


	//----- nvinfo : EIATTR_KPARAM_INFO
	.align		4
.L_25:
        /*0008*/ 	.byte	0x04, 0x17
        /*000a*/ 	.short	(.L_27 - .L_26)
.L_26:
        /*000c*/ 	.word	0x00000000
        /*0010*/ 	.short	0x0003
        /*0012*/ 	.short	0x0010
        /*0014*/ 	.byte	0x00, 0xf5, 0x21, 0x00


	//----- nvinfo : EIATTR_KPARAM_INFO
	.align		4
.L_27:
        /*0018*/ 	.byte	0x04, 0x17
        /*001a*/ 	.short	(.L_29 - .L_28)
.L_28:
        /*001c*/ 	.word	0x00000000
        /*0020*/ 	.short	0x0002
        /*0022*/ 	.short	0x000c
        /*0024*/ 	.byte	0x00, 0xf0, 0x11, 0x00


	//----- nvinfo : EIATTR_KPARAM_INFO
	.align		4
.L_29:
        /*0028*/ 	.byte	0x04, 0x17
        /*002a*/ 	.short	(.L_31 - .L_30)
.L_30:
        /*002c*/ 	.word	0x00000000
        /*0030*/ 	.short	0x0001
        /*0032*/ 	.short	0x0008
        /*0034*/ 	.byte	0x00, 0xf0, 0x11, 0x00


	//----- nvinfo : EIATTR_KPARAM_INFO
	.align		4
.L_31:
        /*0038*/ 	.byte	0x04, 0x17
        /*003a*/ 	.short	(.L_33 - .L_32)
.L_32:
        /*003c*/ 	.word	0x00000000
        /*0040*/ 	.short	0x0000
        /*0042*/ 	.short	0x0000
        /*0044*/ 	.byte	0x00, 0xf5, 0x21, 0x00


	//----- nvinfo : EIATTR_SPARSE_MMA_MASK
	.align		4
.L_33:
        /*0048*/ 	.byte	0x03, 0x50
        /*004a*/ 	.short	0x0000


	//----- nvinfo : EIATTR_MAXREG_COUNT
	.align		4
        /*004c*/ 	.byte	0x03, 0x1b
        /*004e*/ 	.short	0x00ff


	//----- nvinfo : EIATTR_MERCURY_ISA_VERSION
	.align		4
        /*0050*/ 	.byte	0x03, 0x5f
        /*0052*/ 	.short	0x0101


	//----- nvinfo : EIATTR_VRC_CTA_INIT_COUNT
	.align		4
        /*0054*/ 	.byte	0x02, 0x4a
	.zero		1
	.zero		1


	//----- nvinfo : EIATTR_EXIT_INSTR_OFFSETS
	.align		4
        /*0058*/ 	.byte	0x04, 0x1c
        /*005a*/ 	.short	(.L_35 - .L_34)


	//   ....[0]....
.L_34:
        /*005c*/ 	.word	0x00000080


	//   ....[1]....
        /*0060*/ 	.word	0x000001b0


	//----- nvinfo : EIATTR_CRS_STACK_SIZE
	.align		4
.L_35:
        /*0064*/ 	.byte	0x04, 0x1e
        /*0066*/ 	.short	(.L_37 - .L_36)
.L_36:
        /*0068*/ 	.word	0x00000000


	//----- nvinfo : EIATTR_CBANK_PARAM_SIZE
	.align		4
.L_37:
        /*006c*/ 	.byte	0x03, 0x19
        /*006e*/ 	.short	0x0018


	//----- nvinfo : EIATTR_PARAM_CBANK
	.align		4
        /*0070*/ 	.byte	0x04, 0x0a
        /*0072*/ 	.short	(.L_39 - .L_38)
	.align		4
.L_38:
        /*0074*/ 	.word	index@(.nv.constant0._Z26cuda_grayBytesToGray3BytesPhiiS_)
        /*0078*/ 	.short	0x0380
        /*007a*/ 	.short	0x0018


	//----- nvinfo : EIATTR_SW_WAR
	.align		4
.L_39:
        /*007c*/ 	.byte	0x04, 0x36
        /*007e*/ 	.short	(.L_41 - .L_40)
.L_40:
        /*0080*/ 	.word	0x00000008
.L_41:


//--------------------- .nv.info._Z21cuda_rgbToGrayscale2DPPhiiS0_ --------------------------
	.section	.nv.info._Z21cuda_rgbToGrayscale2DPPhiiS0_,"",@"SHT_CUDA_INFO"
	.sectionflags	@""
	.align	4


	//----- nvinfo : EIATTR_CUDA_API_VERSION
	.align		4
        /*0000*/ 	.byte	0x04, 0x37
        /*0002*/ 	.short	(.L_43 - .L_42)
.L_42:
        /*0004*/ 	.word	0x00000082


	//----- nvinfo : EIATTR_KPARAM_INFO
	.align		4
.L_43:
        /*0008*/ 	.byte	0x04, 0x17
        /*000a*/ 	.short	(.L_45 - .L_44)
.L_44:
        /*000c*/ 	.word	0x00000000
        /*0010*/ 	.short	0x0003
        /*0012*/ 	.short	0x0010
        /*0014*/ 	.byte	0x00, 0xf5, 0x21, 0x00


	//----- nvinfo : EIATTR_KPARAM_INFO
	.align		4
.L_45:
        /*0018*/ 	.byte	0x04, 0x17
        /*001a*/ 	.short	(.L_47 - .L_46)
.L_46:
        /*001c*/ 	.word	0x00000000
        /*0020*/ 	.short	0x0002
        /*0022*/ 	.short	0x000c
        /*0024*/ 	.byte	0x00, 0xf0, 0x11, 0x00


	//----- nvinfo : EIATTR_KPARAM_INFO
	.align		4
.L_47:
        /*0028*/ 	.byte	0x04, 0x17
        /*002a*/ 	.short	(.L_49 - .L_48)
.L_48:
        /*002c*/ 	.word	0x00000000
        /*0030*/ 	.short	0x0001
        /*0032*/ 	.short	0x0008
        /*0034*/ 	.byte	0x00, 0xf0, 0x11, 0x00


	//----- nvinfo : EIATTR_KPARAM_INFO
	.align		4
.L_49:
        /*0038*/ 	.byte	0x04, 0x17
        /*003a*/ 	.short	(.L_51 - .L_50)
.L_50:
        /*003c*/ 	.word	0x00000000
        /*0040*/ 	.short	0x0000
        /*0042*/ 	.short	0x0000
        /*0044*/ 	.byte	0x00, 0xf5, 0x21, 0x00


	//----- nvinfo : EIATTR_SPARSE_MMA_MASK
	.align		4
.L_51:
        /*0048*/ 	.byte	0x03, 0x50
        /*004a*/ 	.short	0x0000


	//----- nvinfo : EIATTR_MAXREG_COUNT
	.align		4
        /*004c*/ 	.byte	0x03, 0x1b
        /*004e*/ 	.short	0x00ff


	//----- nvinfo : EIATTR_MERCURY_ISA_VERSION
	.align		4
        /*0050*/ 	.byte	0x03, 0x5f
        /*0052*/ 	.short	0x0101


	//----- nvinfo : EIATTR_VRC_CTA_INIT_COUNT
	.align		4
        /*0054*/ 	.byte	0x02, 0x4a
	.zero		1
	.zero		1


	//----- nvinfo : EIATTR_EXIT_INSTR_OFFSETS
	.align		4
        /*0058*/ 	.byte	0x04, 0x1c
        /*005a*/ 	.short	(.L_53 - .L_52)


	//   ....[0]....
.L_52:
        /*005c*/ 	.word	0x00000100


	//   ....[1]....
        /*0060*/ 	.word	0x000004e0


	//----- nvinfo : EIATTR_CRS_STACK_SIZE
	.align		4
.L_53:
        /*0064*/ 	.byte	0x04, 0x1e
        /*0066*/ 	.short	(.L_55 - .L_54)
.L_54:
        /*0068*/ 	.word	0x00000000


	//----- nvinfo : EIATTR_CBANK_PARAM_SIZE
	.align		4
.L_55:
        /*006c*/ 	.byte	0x03, 0x19
        /*006e*/ 	.short	0x0018


	//----- nvinfo : EIATTR_PARAM_CBANK
	.align		4
        /*0070*/ 	.byte	0x04, 0x0a
        /*0072*/ 	.short	(.L_57 - .L_56)
	.align		4
.L_56:
        /*0074*/ 	.word	index@(.nv.constant0._Z21cuda_rgbToGrayscale2DPPhiiS0_)
        /*0078*/ 	.short	0x0380
        /*007a*/ 	.short	0x0018


	//----- nvinfo : EIATTR_SW_WAR
	.align		4
.L_57:
        /*007c*/ 	.byte	0x04, 0x36
        /*007e*/ 	.short	(.L_59 - .L_58)
.L_58:
        /*0080*/ 	.word	0x00000008
.L_59:


//--------------------- .nv.info._Z20cuda_rgbToGrayscale3PhiiS_ --------------------------
	.section	.nv.info._Z20cuda_rgbToGrayscale3PhiiS_,"",@"SHT_CUDA_INFO"
	.sectionflags	@""
	.align	4


	//----- nvinfo : EIATTR_CUDA_API_VERSION
	.align		4
        /*0000*/ 	.byte	0x04, 0x37
        /*0002*/ 	.short	(.L_61 - .L_60)
.L_60:
        /*0004*/ 	.word	0x00000082


	//----- nvinfo : EIATTR_KPARAM_INFO
	.align		4
.L_61:
        /*0008*/ 	.byte	0x04, 0x17
        /*000a*/ 	.short	(.L_63 - .L_62)
.L_62:
        /*000c*/ 	.word	0x00000000
        /*0010*/ 	.short	0x0003
        /*0012*/ 	.short	0x0010
        /*0014*/ 	.byte	0x00, 0xf5, 0x21, 0x00


	//----- nvinfo : EIATTR_KPARAM_INFO
	.align		4
.L_63:
        /*0018*/ 	.byte	0x04, 0x17
        /*001a*/ 	.short	(.L_65 - .L_64)
.L_64:
        /*001c*/ 	.word	0x00000000
        /*0020*/ 	.short	0x0002
        /*0022*/ 	.short	0x000c
        /*0024*/ 	.byte	0x00, 0xf0, 0x11, 0x00


	//----- nvinfo : EIATTR_KPARAM_INFO
	.align		4
.L_65:
        /*0028*/ 	.byte	0x04, 0x17
        /*002a*/ 	.short	(.L_67 - .L_66)
.L_66:
        /*002c*/ 	.word	0x00000000
        /*0030*/ 	.short	0x0001
        /*0032*/ 	.short	0x0008
        /*0034*/ 	.byte	0x00, 0xf0, 0x11, 0x00


	//----- nvinfo : EIATTR_KPARAM_INFO
	.align		4
.L_67:
        /*0038*/ 	.byte	0x04, 0x17
        /*003a*/ 	.short	(.L_69 - .L_68)
.L_68:
        /*003c*/ 	.word	0x00000000
        /*0040*/ 	.short	0x0000
        /*0042*/ 	.short	0x0000
        /*0044*/ 	.byte	0x00, 0xf5, 0x21, 0x00


	//----- nvinfo : EIATTR_SPARSE_MMA_MASK
	.align		4
.L_69:
        /*0048*/ 	.byte	0x03, 0x50
        /*004a*/ 	.short	0x0000


	//----- nvinfo : EIATTR_MAXREG_COUNT
	.align		4
        /*004c*/ 	.byte	0x03, 0x1b
        /*004e*/ 	.short	0x00ff


	//----- nvinfo : EIATTR_MERCURY_ISA_VERSION
	.align		4
        /*0050*/ 	.byte	0x03, 0x5f
        /*0052*/ 	.short	0x0101


	//----- nvinfo : EIATTR_VRC_CTA_INIT_COUNT
	.align		4
        /*0054*/ 	.byte	0x02, 0x4a
	.zero		1
	.zero		1


	//----- nvinfo : EIATTR_EXIT_INSTR_OFFSETS
	.align		4
        /*0058*/ 	.byte	0x04, 0x1c
        /*005a*/ 	.short	(.L_71 - .L_70)


	//   ....[0]....
.L_70:
        /*005c*/ 	.word	0x00000080


	//   ....[1]....
        /*0060*/ 	.word	0x00000240


	//----- nvinfo : EIATTR_CRS_STACK_SIZE
	.align		4
.L_71:
        /*0064*/ 	.byte	0x04, 0x1e
        /*0066*/ 	.short	(.L_73 - .L_72)
.L_72:
        /*0068*/ 	.word	0x00000000


	//----- nvinfo : EIATTR_CBANK_PARAM_SIZE
	.align		4
.L_73:
        /*006c*/ 	.byte	0x03, 0x19
        /*006e*/ 	.short	0x0018


	//----- nvinfo : EIATTR_PARAM_CBANK
	.align		4
        /*0070*/ 	.byte	0x04, 0x0a
        /*0072*/ 	.short	(.L_75 - .L_74)
	.align		4
.L_74:
        /*0074*/ 	.word	index@(.nv.constant0._Z20cuda_rgbToGrayscale3PhiiS_)
        /*0078*/ 	.short	0x0380
        /*007a*/ 	.short	0x0018


	//----- nvinfo : EIATTR_SW_WAR
	.align		4
.L_75:
        /*007c*/ 	.byte	0x04, 0x36
        /*007e*/ 	.short	(.L_77 - .L_76)
.L_76:
        /*0080*/ 	.word	0x00000008
.L_77:


//--------------------- .nv.info._Z19cuda_rgbToGrayscalePhiiS_ --------------------------
	.section	.nv.info._Z19cuda_rgbToGrayscalePhiiS_,"",@"SHT_CUDA_INFO"
	.sectionflags	@""
	.align	4


	//----- nvinfo : EIATTR_CUDA_API_VERSION
	.align		4
        /*0000*/ 	.byte	0x04, 0x37
        /*0002*/ 	.short	(.L_79 - .L_78)
.L_78:
        /*0004*/ 	.word	0x00000082


	//----- nvinfo : EIATTR_KPARAM_INFO
	.align		4
.L_79:
        /*0008*/ 	.byte	0x04, 0x17
        /*000a*/ 	.short	(.L_81 - .L_80)
.L_80:
        /*000c*/ 	.word	0x00000000
        /*0010*/ 	.short	0x0003
        /*0012*/ 	.short	0x0010
        /*0014*/ 	.byte	0x00, 0xf5, 0x21, 0x00


	//----- nvinfo : EIATTR_KPARAM_INFO
	.align		4
.L_81:
        /*0018*/ 	.byte	0x04, 0x17
        /*001a*/ 	.short	(.L_83 - .L_82)
.L_82:
        /*001c*/ 	.word	0x00000000
        /*0020*/ 	.short	0x0002
        /*0022*/ 	.short	0x000c
        /*0024*/ 	.byte	0x00, 0xf0, 0x11, 0x00


	//----- nvinfo : EIATTR_KPARAM_INFO
	.align		4
.L_83:
        /*0028*/ 	.byte	0x04, 0x17
        /*002a*/ 	.short	(.L_85 - .L_84)
.L_84:
        /*002c*/ 	.word	0x00000000
        /*0030*/ 	.short	0x0001
        /*0032*/ 	.short	0x0008
        /*0034*/ 	.byte	0x00, 0xf0, 0x11, 0x00


	//----- nvinfo : EIATTR_KPARAM_INFO
	.align		4
.L_85:
        /*0038*/ 	.byte	0x04, 0x17
        /*003a*/ 	.short	(.L_87 - .L_86)
.L_86:
        /*003c*/ 	.word	0x00000000
        /*0040*/ 	.short	0x0000
        /*0042*/ 	.short	0x0000
        /*0044*/ 	.byte	0x00, 0xf5, 0x21, 0x00


	//----- nvinfo : EIATTR_SPARSE_MMA_MASK
	.align		4
.L_87:
        /*0048*/ 	.byte	0x03, 0x50
        /*004a*/ 	.short	0x0000


	//----- nvinfo : EIATTR_MAXREG_COUNT
	.align		4
        /*004c*/ 	.byte	0x03, 0x1b
        /*004e*/ 	.short	0x00ff


	//----- nvinfo : EIATTR_MERCURY_ISA_VERSION
	.align		4
        /*0050*/ 	.byte	0x03, 0x5f
        /*0052*/ 	.short	0x0101


	//----- nvinfo : EIATTR_VRC_CTA_INIT_COUNT
	.align		4
        /*0054*/ 	.byte	0x02, 0x4a
	.zero		1
	.zero		1


	//----- nvinfo : EIATTR_EXIT_INSTR_OFFSETS
	.align		4
        /*0058*/ 	.byte	0x04, 0x1c
        /*005a*/ 	.short	(.L_89 - .L_88)


	//   ....[0]....
.L_88:
        /*005c*/ 	.word	0x00000080


	//   ....[1]....
        /*0060*/ 	.word	0x00000210


	//----- nvinfo : EIATTR_CRS_STACK_SIZE
	.align		4
.L_89:
        /*0064*/ 	.byte	0x04, 0x1e
        /*0066*/ 	.short	(.L_91 - .L_90)
.L_90:
        /*0068*/ 	.word	0x00000000


	//----- nvinfo : EIATTR_CBANK_PARAM_SIZE
	.align		4
.L_91:
        /*006c*/ 	.byte	0x03, 0x19
        /*006e*/ 	.short	0x0018


	//----- nvinfo : EIATTR_PARAM_CBANK
	.align		4
        /*0070*/ 	.byte	0x04, 0x0a
        /*0072*/ 	.short	(.L_93 - .L_92)
	.align		4
.L_92:
        /*0074*/ 	.word	index@(.nv.constant0._Z19cuda_rgbToGrayscalePhiiS_)
        /*0078*/ 	.short	0x0380
        /*007a*/ 	.short	0x0018


	//----- nvinfo : EIATTR_SW_WAR
	.align		4
.L_93:
        /*007c*/ 	.byte	0x04, 0x36
        /*007e*/ 	.short	(.L_95 - .L_94)
.L_94:
        /*0080*/ 	.word	0x00000008
.L_95:


//--------------------- .nv.callgraph             --------------------------
	.section	.nv.callgraph,"",@"SHT_CUDA_CALLGRAPH"
	.align	4
	.sectionentsize	8
	.align		4
        /*0000*/ 	.word	0x00000000
	.align		4
        /*0004*/ 	.word	0xffffffff
	.align		4
        /*0008*/ 	.word	0x00000000
	.align		4
        /*000c*/ 	.word	0xfffffffe
	.align		4
        /*0010*/ 	.word	0x00000000
	.align		4
        /*0014*/ 	.word	0xfffffffd
	.align		4
        /*0018*/ 	.word	0x00000000
	.align		4
        /*001c*/ 	.word	0xfffffffc


//--------------------- .text._Z26cuda_grayBytesToGray3BytesPhiiS_ --------------------------
	.section	.text._Z26cuda_grayBytesToGray3BytesPhiiS_,"ax",@progbits
	.align	128
        .global         _Z26cuda_grayBytesToGray3BytesPhiiS_
        .type           _Z26cuda_grayBytesToGray3BytesPhiiS_,@function
        .size           _Z26cuda_grayBytesToGray3BytesPhiiS_,(.L_x_8 - _Z26cuda_grayBytesToGray3BytesPhiiS_)
        .other          _Z26cuda_grayBytesToGray3BytesPhiiS_,@"STO_CUDA_ENTRY STV_DEFAULT"
_Z26cuda_grayBytesToGray3BytesPhiiS_:
.text._Z26cuda_grayBytesToGray3BytesPhiiS_:
[----:B------:R-:W-:Y:S01]  /*0000*/  LDC R1, c[0x0][0x37c] ;  /* 0x0000df00ff017b82 */ /* 0x000fe20000000800 */
[----:B------:R-:W0:Y:S07]  /*0010*/  S2R R0, SR_TID.X ;  /* 0x0000000000007919 */ /* 0x000e2e0000002100 */
[----:B------:R-:W0:Y:S01]  /*0020*/  S2UR UR6, SR_CTAID.X ;  /* 0x00000000000679c3 */ /* 0x000e220000002500 */
[----:B------:R-:W1:Y:S07]  /*0030*/  LDCU.64 UR4, c[0x0][0x388] ;  /* 0x00007100ff0477ac */ /* 0x000e6e0008000a00 */
[----:B------:R-:W0:Y:S01]  /*0040*/  LDC R7, c[0x0][0x360] ;  /* 0x0000d800ff077b82 */ /* 0x000e220000000800 */
[----:B-1----:R-:W-:Y:S01]  /*0050*/  UIMAD UR4, UR5, UR4, URZ ;  /* 0x00000004050472a4 */ /* 0x002fe2000f8e02ff */
[----:B0-----:R-:W-:-:S05]  /*0060*/  IMAD R0, R7, UR6, R0 ;  /* 0x0000000607007c24 */ /* 0x001fca000f8e0200 */
[----:B------:R-:W-:-:S13]  /*0070*/  ISETP.GE.AND P0, PT, R0, UR4, PT ;  /* 0x0000000400007c0c */ /* 0x000fda000bf06270 */
[----:B------:R-:W-:Y:S05]  /*0080*/  @P0 EXIT ;  /* 0x000000000000094d */ /* 0x000fea0003800000 */
[----:B------:R-:W0:Y:S01]  /*0090*/  LDCU UR5, c[0x0][0x370] ;  /* 0x00006e00ff0577ac */ /* 0x000e220008000800 */
[----:B------:R-:W1:Y:S01]  /*00a0*/  LDCU.64 UR6, c[0x0][0x358] ;  /* 0x00006b00ff0677ac */ /* 0x000e620008000a00 */
[----:B------:R-:W2:Y:S01]  /*00b0*/  LDCU.64 UR8, c[0x0][0x380] ;  /* 0x00007000ff0877ac */ /* 0x000ea20008000a00 */
[----:B------:R-:W3:Y:S01]  /*00c0*/  LDCU.64 UR10, c[0x0][0x390] ;  /* 0x00007200ff0a77ac */ /* 0x000ee20008000a00 */
[----:B0-----:R-:W-:-:S07]  /*00d0*/  IMAD R7, R7, UR5, RZ ;  /* 0x0000000507077c24 */ /* 0x001fce000f8e02ff */
.L_x_0:
[----:B--2---:R-:W-:-:S04]  /*00e0*/  IADD3 R2, P0, PT, R0, UR8, RZ ;  /* 0x0000000800027c10 */ /* 0x004fc8000ff1e0ff */
[----:B------:R-:W-:-:S05]  /*00f0*/  LEA.HI.X.SX32 R3, R0, UR9, 0x1, P0 ;  /* 0x0000000900037c11 */ /* 0x000fca00080f0eff */
[----:B01----:R-:W2:Y:S01]  /*0100*/  LDG.E.U8 R9, desc[UR6][R2.64] ;  /* 0x0000000602097981 */ /* 0x003ea2000c1e1100 */
[----:B------:R-:W-:-:S05]  /*0110*/  IMAD R5, R0, 0x3, RZ ;  /* 0x0000000300057824 */ /* 0x000fca00078e02ff */
[----:B---3--:R-:W-:-:S04]  /*0120*/  IADD3 R4, P0, PT, R5, UR10, RZ ;  /* 0x0000000a05047c10 */ /* 0x008fc8000ff1e0ff */
[----:B------:R-:W-:-:S05]  /*0130*/  LEA.HI.X.SX32 R5, R5, UR11, 0x1, P0 ;  /* 0x0000000b05057c11 */ /* 0x000fca00080f0eff */
[----:B--2---:R0:W-:Y:S04]  /*0140*/  STG.E.U8 desc[UR6][R4.64], R9 ;  /* 0x0000000904007986 */ /* 0x0041e8000c101106 */
[----:B------:R0:W-:Y:S04]  /*0150*/  STG.E.U8 desc[UR6][R4.64+0x1], R9 ;  /* 0x0000010904007986 */ /* 0x0001e8000c101106 */
[----:B------:R-:W2:Y:S01]  /*0160*/  LDG.E.U8 R11, desc[UR6][R2.64] ;  /* 0x00000006020b7981 */ /* 0x000ea2000c1e1100 */
[----:B------:R-:W-:-:S05]  /*0170*/  IMAD.IADD R0, R7, 0x1, R0 ;  /* 0x0000000107007824 */ /* 0x000fca00078e0200 */
[----:B------:R-:W-:Y:S01]  /*0180*/  ISETP.GE.AND P0, PT, R0, UR4, PT ;  /* 0x0000000400007c0c */ /* 0x000fe2000bf06270 */
[----:B--2---:R0:W-:-:S12]  /*0190*/  STG.E.U8 desc[UR6][R4.64+0x2], R11 ;  /* 0x0000020b04007986 */ /* 0x0041d8000c101106 */
[----:B------:R-:W-:Y:S05]  /*01a0*/  @!P0 BRA `(.L_x_0) ;  /* 0xfffffffc00cc8947 */ /* 0x000fea000383ffff */
[----:B------:R-:W-:Y:S05]  /*01b0*/  EXIT ;  /* 0x000000000000794d */ /* 0x000fea0003800000 */
.L_x_1:
[----:B------:R-:W-:-:S00]  /*01c0*/  BRA `(.L_x_1) ;  /* 0xfffffffc00fc7947 */ /* 0x000fc0000383ffff */
[----:B------:R-:W-:-:S00]  /*01d0*/  NOP ;  /* 0x0000000000007918 */ /* 0x000fc00000000000 */
        /* <DEDUP_REMOVED lines=10> */
.L_x_8:


//--------------------- .text._Z21cuda_rgbToGrayscale2DPPhiiS0_ --------------------------
	.section	.text._Z21cuda_rgbToGrayscale2DPPhiiS0_,"ax",@progbits
	.align	128
        .global         _Z21cuda_rgbToGrayscale2DPPhiiS0_
        .type           _Z21cuda_rgbToGrayscale2DPPhiiS0_,@function
        .size           _Z21cuda_rgbToGrayscale2DPPhiiS0_,(.L_x_9 - _Z21cuda_rgbToGrayscale2DPPhiiS0_)
        .other          _Z21cuda_rgbToGrayscale2DPPhiiS0_,@"STO_CUDA_ENTRY STV_DEFAULT"
_Z21cuda_rgbToGrayscale2DPPhiiS0_:
.text._Z21cuda_rgbToGrayscale2DPPhiiS0_:
[----:B------:R-:W-:Y:S01]  /*0000*/  LDC R1, c[0x0][0x37c] ;  /* 0x0000df00ff017b82 */ /* 0x000fe20000000800 */
[----:B------:R-:W0:Y:S01]  /*0010*/  LDCU UR5, c[0x0][0x360] ;  /* 0x00006c00ff0577ac */ /* 0x000e220008000800 */
[----:B------:R-:W1:Y:S06]  /*0020*/  S2R R3, SR_TID.X ;  /* 0x0000000000037919 */ /* 0x000e6c0000002100 */
[----:B------:R-:W2:Y:S01]  /*0030*/  LDC R5, c[0x0][0x364] ;  /* 0x0000d900ff057b82 */ /* 0x000ea20000000800 */
[----:B------:R-:W1:Y:S07]  /*0040*/  S2R R2, SR_TID.Y ;  /* 0x0000000000027919 */ /* 0x000e6e0000002200 */
[----:B------:R-:W3:Y:S08]  /*0050*/  S2UR UR6, SR_CTAID.Y ;  /* 0x00000000000679c3 */ /* 0x000ef00000002600 */
[----:B------:R-:W3:Y:S08]  /*0060*/  LDC R19, c[0x0][0x370] ;  /* 0x0000dc00ff137b82 */ /* 0x000ef00000000800 */
[----:B------:R-:W4:Y:S08]  /*0070*/  S2UR UR4, SR_CTAID.X ;  /* 0x00000000000479c3 */ /* 0x000f300000002500 */
[----:B------:R-:W5:Y:S01]  /*0080*/  LDC.64 R6, c[0x0][0x388] ;  /* 0x0000e200ff067b82 */ /* 0x000f620000000a00 */
[----:B-1----:R-:W-:-:S02]  /*0090*/  IMAD.IADD R3, R3, 0x1, R2 ;  /* 0x0000000103037824 */ /* 0x002fc400078e0202 */
[----:B---3--:R-:W-:-:S04]  /*00a0*/  IMAD R0, R19, UR6, RZ ;  /* 0x0000000613007c24 */ /* 0x008fc8000f8e02ff */
[----:B--2---:R-:W-:-:S04]  /*00b0*/  IMAD R0, R0, R5, RZ ;  /* 0x0000000500007224 */ /* 0x004fc800078e02ff */
[----:B----4-:R-:W-:-:S04]  /*00c0*/  IMAD R2, R0, R5, UR4 ;  /* 0x0000000400027e24 */ /* 0x010fc8000f8e0205 */
[----:B0-----:R-:W-:Y:S02]  /*00d0*/  IMAD R18, R2, UR5, R3 ;  /* 0x0000000502127c24 */ /* 0x001fe4000f8e0203 */
[----:B-----5:R-:W-:-:S05]  /*00e0*/  IMAD R0, R7, R6, RZ ;  /* 0x0000000607007224 */ /* 0x020fca00078e02ff */
[----:B------:R-:W-:-:S13]  /*00f0*/  ISETP.GE.AND P0, PT, R18, R0, PT ;  /* 0x000000001200720c */ /* 0x000fda0003f06270 */
[----:B------:R-:W-:Y:S05]  /*0100*/  @P0 EXIT ;  /* 0x000000000000094d */ /* 0x000fea0003800000 */
[----:B------:R-:W-:Y:S01]  /*0110*/  IABS R14, R6 ;  /* 0x00000006000e7213 */ /* 0x000fe20000000000 */
[----:B------:R-:W0:Y:S01]  /*0120*/  LDC R15, c[0x0][0x388] ;  /* 0x0000e200ff0f7b82 */ /* 0x000e220000000800 */
[----:B------:R-:W-:Y:S01]  /*0130*/  HFMA2 R16, -RZ, RZ, 0, 0 ;  /* 0x00000000ff107431 */ /* 0x000fe200000001ff */
[----:B------:R-:W-:Y:S01]  /*0140*/  ISETP.NE.AND P0, PT, R6, RZ, PT ;  /* 0x000000ff0600720c */ /* 0x000fe20003f05270 */
[----:B------:R-:W1:Y:S01]  /*0150*/  I2F.RP R7, R14 ;  /* 0x0000000e00077306 */ /* 0x000e620000209400 */
[----:B------:R-:W-:Y:S01]  /*0160*/  IMAD R19, R19, UR5, RZ ;  /* 0x0000000513137c24 */ /* 0x000fe2000f8e02ff */
[----:B------:R-:W2:Y:S03]  /*0170*/  LDCU.64 UR6, c[0x0][0x358] ;  /* 0x00006b00ff0677ac */ /* 0x000ea60008000a00 */
[----:B------:R-:W3:Y:S08]  /*0180*/  LDC.64 R2, c[0x0][0x380] ;  /* 0x0000e000ff027b82 */ /* 0x000ef00000000a00 */
[----:B------:R-:W4:Y:S01]  /*0190*/  LDC.64 R4, c[0x0][0x390] ;  /* 0x0000e400ff047b82 */ /* 0x000f220000000a00 */
[----:B-1----:R-:W1:Y:S02]  /*01a0*/  MUFU.RCP R7, R7 ;  /* 0x0000000700077308 */ /* 0x002e640000001000 */
[----:B-1----:R-:W-:-:S06]  /*01b0*/  IADD3 R17, PT, PT, R7, 0xffffffe, RZ ;  /* 0x0ffffffe07117810 */ /* 0x002fcc0007ffe0ff */
[----:B------:R-:W1:Y:S02]  /*01c0*/  F2I.FTZ.U32.TRUNC.NTZ R17, R17 ;  /* 0x0000001100117305 */ /* 0x000e64000021f000 */
[----:B-1----:R-:W-:-:S04]  /*01d0*/  IMAD.MOV R9, RZ, RZ, -R17 ;  /* 0x000000ffff097224 */ /* 0x002fc800078e0a11 */
[----:B------:R-:W-:-:S04]  /*01e0*/  IMAD R9, R9, R14, RZ ;  /* 0x0000000e09097224 */ /* 0x000fc800078e02ff */
[----:B------:R-:W-:Y:S01]  /*01f0*/  IMAD.HI.U32 R16, R17, R9, R16 ;  /* 0x0000000911107227 */ /* 0x000fe200078e0010 */
[----:B0-234-:R-:W-:-:S07]  /*0200*/  LOP3.LUT R17, RZ, R6, RZ, 0x33, !PT ;  /* 0x00000006ff117212 */ /* 0x01dfce00078e33ff */
.L_x_2:
[----:B0-----:R-:W-:Y:S02]  /*0210*/  IABS R7, R18 ;  /* 0x0000001200077213 */ /* 0x001fe40000000000 */
[----:B------:R-:W-:-:S03]  /*0220*/  IABS R10, R15 ;  /* 0x0000000f000a7213 */ /* 0x000fc60000000000 */
[----:B------:R-:W-:-:S04]  /*0230*/  IMAD.HI.U32 R6, R16, R7, RZ ;  /* 0x0000000710067227 */ /* 0x000fc800078e00ff */
[----:B------:R-:W-:-:S04]  /*0240*/  IMAD.MOV R8, RZ, RZ, -R6 ;  /* 0x000000ffff087224 */ /* 0x000fc800078e0a06 */
[----:B------:R-:W-:-:S05]  /*0250*/  IMAD R7, R10, R8, R7 ;  /* 0x000000080a077224 */ /* 0x000fca00078e0207 */
[----:B------:R-:W-:-:S13]  /*0260*/  ISETP.GT.U32.AND P2, PT, R14, R7, PT ;  /* 0x000000070e00720c */ /* 0x000fda0003f44070 */
[----:B------:R-:W-:Y:S01]  /*0270*/  @!P2 IADD3 R7, PT, PT, R7, -R10, RZ ;  /* 0x8000000a0707a210 */ /* 0x000fe20007ffe0ff */
[----:B------:R-:W-:-:S03]  /*0280*/  @!P2 VIADD R6, R6, 0x1 ;  /* 0x000000010606a836 */ /* 0x000fc60000000000 */
[----:B------:R-:W-:Y:S02]  /*0290*/  ISETP.GE.U32.AND P1, PT, R7, R14, PT ;  /* 0x0000000e0700720c */ /* 0x000fe40003f26070 */
[----:B------:R-:W-:-:S04]  /*02a0*/  LOP3.LUT R7, R18, R15, RZ, 0x3c, !PT ;  /* 0x0000000f12077212 */ /* 0x000fc800078e3cff */
[----:B------:R-:W-:-:S07]  /*02b0*/  ISETP.GE.AND P3, PT, R7, RZ, PT ;  /* 0x000000ff0700720c */ /* 0x000fce0003f66270 */
[----:B------:R-:W-:-:S06]  /*02c0*/  @P1 IADD3 R6, PT, PT, R6, 0x1, RZ ;  /* 0x0000000106061810 */ /* 0x000fcc0007ffe0ff */
[----:B------:R-:W-:-:S05]  /*02d0*/  @!P3 IMAD.MOV R6, RZ, RZ, -R6 ;  /* 0x000000ffff06b224 */ /* 0x000fca00078e0a06 */
[----:B------:R-:W-:-:S05]  /*02e0*/  SEL R7, R17, R6, !P0 ;  /* 0x0000000611077207 */ /* 0x000fca0004000000 */
[----:B------:R-:W-:-:S06]  /*02f0*/  IMAD.WIDE R8, R7, 0x8, R2 ;  /* 0x0000000807087825 */ /* 0x000fcc00078e0202 */
[----:B------:R-:W2:Y:S01]  /*0300*/  LDG.E.64 R8, desc[UR6][R8.64] ;  /* 0x0000000608087981 */ /* 0x000ea2000c1e1b00 */
[----:B------:R-:W-:-:S05]  /*0310*/  IADD3 R21, PT, PT, -R7, RZ, RZ ;  /* 0x000000ff07157210 */ /* 0x000fca0007ffe1ff */
[----:B------:R-:W-:-:S05]  /*0320*/  IMAD R21, R15, R21, R18 ;  /* 0x000000150f157224 */ /* 0x000fca00078e0212 */
[----:B------:R-:W-:Y:S01]  /*0330*/  SHF.R.S32.HI R23, RZ, 0x1f, R21 ;  /* 0x0000001fff177819 */ /* 0x000fe20000011415 */
[----:B------:R-:W-:-:S06]  /*0340*/  IMAD.WIDE R6, R7, 0x8, R4 ;  /* 0x0000000807067825 */ /* 0x000fcc00078e0204 */
[----:B------:R-:W3:Y:S01]  /*0350*/  LDG.E.64 R6, desc[UR6][R6.64] ;  /* 0x0000000606067981 */ /* 0x000ee2000c1e1b00 */
[----:B--2---:R-:W-:-:S05]  /*0360*/  IADD3 R24, P1, PT, R21, R8, RZ ;  /* 0x0000000815187210 */ /* 0x004fca0007f3e0ff */
[----:B------:R-:W-:-:S05]  /*0370*/  IMAD.X R25, R9, 0x1, R23, P1 ;  /* 0x0000000109197824 */ /* 0x000fca00008e0617 */
[----:B------:R-:W2:Y:S04]  /*0380*/  LDG.E.U8 R22, desc[UR6][R24.64+0x1] ;  /* 0x0000010618167981 */ /* 0x000ea8000c1e1100 */
[----:B------:R-:W4:Y:S04]  /*0390*/  LDG.E.U8 R20, desc[UR6][R24.64] ;  /* 0x0000000618147981 */ /* 0x000f28000c1e1100 */
[----:B------:R-:W5:Y:S01]  /*03a0*/  LDG.E.U8 R12, desc[UR6][R24.64+0x2] ;  /* 0x00000206180c7981 */ /* 0x000f62000c1e1100 */
[----:B------:R-:W-:Y:S01]  /*03b0*/  UMOV UR4, 0x39581062 ;  /* 0x3958106200047882 */ /* 0x000fe20000000000 */
[----:B------:R-:W-:Y:S01]  /*03c0*/  UMOV UR5, 0x3fe2c8b4 ;  /* 0x3fe2c8b400057882 */ /* 0x000fe20000000000 */
[----:B---3--:R-:W-:-:S04]  /*03d0*/  IADD3 R6, P1, PT, R21, R6, RZ ;  /* 0x0000000615067210 */ /* 0x008fc80007f3e0ff */
[----:B------:R-:W-:Y:S01]  /*03e0*/  IADD3.X R7, PT, PT, R7, R23, RZ, P1, !PT ;  /* 0x0000001707077210 */ /* 0x000fe20000ffe4ff */
[----:B------:R-:W-:-:S05]  /*03f0*/  IMAD.IADD R18, R19, 0x1, R18 ;  /* 0x0000000113127824 */ /* 0x000fca00078e0212 */
[----:B------:R-:W-:Y:S01]  /*0400*/  ISETP.GE.AND P1, PT, R18, R0, PT ;  /* 0x000000001200720c */ /* 0x000fe20003f26270 */
[----:B--2---:R-:W0:Y:S08]  /*0410*/  I2F.F64.U16 R10, R22 ;  /* 0x00000016000a7312 */ /* 0x004e300000101800 */
[----:B----4-:R-:W1:Y:S01]  /*0420*/  I2F.F64.U16 R8, R20 ;  /* 0x0000001400087312 */ /* 0x010e620000101800 */
[----:B0-----:R-:W-:-:S07]  /*0430*/  DMUL R10, R10, UR4 ;  /* 0x000000040a0a7c28 */ /* 0x001fce0008000000 */
[----:B-----5:R-:W0:Y:S01]  /*0440*/  I2F.F64.U16 R12, R12 ;  /* 0x0000000c000c7312 */ /* 0x020e220000101800 */
[----:B------:R-:W-:Y:S01]  /*0450*/  UMOV UR4, 0xe5604189 ;  /* 0xe560418900047882 */ /* 0x000fe20000000000 */
[----:B------:R-:W-:Y:S02]  /*0460*/  UMOV UR5, 0x3fd322d0 ;  /* 0x3fd322d000057882 */ /* 0x000fe40000000000 */
[----:B-1----:R-:W-:Y:S01]  /*0470*/  DFMA R8, R8, UR4, R10 ;  /* 0x0000000408087c2b */ /* 0x002fe2000800000a */
[----:B------:R-:W-:Y:S01]  /*0480*/  UMOV UR4, 0x9fbe76c9 ;  /* 0x9fbe76c900047882 */ /* 0x000fe20000000000 */
[----:B------:R-:W-:-:S06]  /*0490*/  UMOV UR5, 0x3fbd2f1a ;  /* 0x3fbd2f1a00057882 */ /* 0x000fcc0000000000 */
[----:B0-----:R-:W-:-:S10]  /*04a0*/  DFMA R8, R12, UR4, R8 ;  /* 0x000000040c087c2b */ /* 0x001fd40008000008 */
[----:B------:R-:W0:Y:S02]  /*04b0*/  F2I.U32.F64.TRUNC R9, R8 ;  /* 0x0000000800097311 */ /* 0x000e24000030d000 */
[----:B0-----:R0:W-:Y:S01]  /*04c0*/  STG.E.U8 desc[UR6][R6.64], R9 ;  /* 0x0000000906007986 */ /* 0x0011e2000c101106 */
[----:B------:R-:W-:Y:S05]  /*04d0*/  @!P1 BRA `(.L_x_2) ;  /* 0xfffffffc004c9947 */ /* 0x000fea000383ffff */
[----:B------:R-:W-:Y:S05]  /*04e0*/  EXIT ;  /* 0x000000000000794d */ /* 0x000fea0003800000 */
.L_x_3:
        /* <DEDUP_REMOVED lines=9> */
.L_x_9:


//--------------------- .text._Z20cuda_rgbToGrayscale3PhiiS_ --------------------------
	.section	.text._Z20cuda_rgbToGrayscale3PhiiS_,"ax",@progbits
	.align	128
        .global         _Z20cuda_rgbToGrayscale3PhiiS_
        .type           _Z20cuda_rgbToGrayscale3PhiiS_,@function
        .size           _Z20cuda_rgbToGrayscale3PhiiS_,(.L_x_10 - _Z20cuda_rgbToGrayscale3PhiiS_)
        .other          _Z20cuda_rgbToGrayscale3PhiiS_,@"STO_CUDA_ENTRY STV_DEFAULT"
_Z20cuda_rgbToGrayscale3PhiiS_:
.text._Z20cuda_rgbToGrayscale3PhiiS_:
        /* <DEDUP_REMOVED lines=14> */
.L_x_4:
[----:B0-----:R-:W-:-:S05]  /*00e0*/  IMAD R4, R0, 0x3, RZ ;  /* 0x0000000300047824 */ /* 0x001fca00078e02ff */
[----:B------:R-:W-:Y:S02]  /*00f0*/  SHF.R.S32.HI R10, RZ, 0x1f, R4 ;  /* 0x0000001fff0a7819 */ /* 0x000fe40000011404 */
[----:B--2---:R-:W-:-:S04]  /*0100*/  IADD3 R2, P0, PT, R4, UR8, RZ ;  /* 0x0000000804027c10 */ /* 0x004fc8000ff1e0ff */
[----:B------:R-:W-:-:S05]  /*0110*/  IADD3.X R3, PT, PT, R10, UR9, RZ, P0, !PT ;  /* 0x000000090a037c10 */ /* 0x000fca00087fe4ff */
[----:B-1----:R-:W2:Y:S04]  /*0120*/  LDG.E.U8 R6, desc[UR6][R2.64+0x1] ;  /* 0x0000010602067981 */ /* 0x002ea8000c1e1100 */
[----:B------:R-:W4:Y:S04]  /*0130*/  LDG.E.U8 R5, desc[UR6][R2.64] ;  /* 0x0000000602057981 */ /* 0x000f28000c1e1100 */
[----:B------:R-:W5:Y:S01]  /*0140*/  LDG.E.U8 R8, desc[UR6][R2.64+0x2] ;  /* 0x0000020602087981 */ /* 0x000f62000c1e1100 */
[----:B---3--:R-:W-:Y:S01]  /*0150*/  IADD3 R4, P0, PT, R4, UR10, RZ ;  /* 0x0000000a04047c10 */ /* 0x008fe2000ff1e0ff */
[----:B------:R-:W-:Y:S01]  /*0160*/  IMAD.IADD R0, R7, 0x1, R0 ;  /* 0x0000000107007824 */ /* 0x000fe200078e0200 */
[----:B--2---:R-:W-:-:S02]  /*0170*/  I2FP.F32.U32 R6, R6 ;  /* 0x0000000600067245 */ /* 0x004fc40000201000 */
[----:B----4-:R-:W-:-:S03]  /*0180*/  I2FP.F32.U32 R5, R5 ;  /* 0x0000000500057245 */ /* 0x010fc60000201000 */
[----:B------:R-:W-:Y:S01]  /*0190*/  FMUL R6, R6, 0.58700001239776611328 ;  /* 0x3f1645a206067820 */ /* 0x000fe20000400000 */
[----:B-----5:R-:W-:-:S03]  /*01a0*/  I2FP.F32.U32 R8, R8 ;  /* 0x0000000800087245 */ /* 0x020fc60000201000 */
[----:B------:R-:W-:-:S04]  /*01b0*/  FFMA R5, R5, 0.29899999499320983887, R6 ;  /* 0x3e99168705057823 */ /* 0x000fc80000000006 */
[----:B------:R-:W-:Y:S01]  /*01c0*/  FFMA R8, R8, 0.11400000005960464478, R5 ;  /* 0x3de978d508087823 */ /* 0x000fe20000000005 */
[----:B------:R-:W-:Y:S02]  /*01d0*/  IADD3.X R5, PT, PT, R10, UR11, RZ, P0, !PT ;  /* 0x0000000b0a057c10 */ /* 0x000fe400087fe4ff */
[----:B------:R-:W-:Y:S01]  /*01e0*/  ISETP.GE.AND P0, PT, R0, UR4, PT ;  /* 0x0000000400007c0c */ /* 0x000fe2000bf06270 */
[----:B------:R-:W0:Y:S02]  /*01f0*/  F2I.U32.TRUNC.NTZ R9, R8 ;  /* 0x0000000800097305 */ /* 0x000e24000020f000 */
[----:B0-----:R0:W-:Y:S04]  /*0200*/  STG.E.U8 desc[UR6][R4.64], R9 ;  /* 0x0000000904007986 */ /* 0x0011e8000c101106 */
[----:B------:R0:W-:Y:S04]  /*0210*/  STG.E.U8 desc[UR6][R4.64+0x1], R9 ;  /* 0x0000010904007986 */ /* 0x0001e8000c101106 */
[----:B------:R0:W-:Y:S02]  /*0220*/  STG.E.U8 desc[UR6][R4.64+0x2], R9 ;  /* 0x0000020904007986 */ /* 0x0001e4000c101106 */
[----:B------:R-:W-:Y:S05]  /*0230*/  @!P0 BRA `(.L_x_4) ;  /* 0xfffffffc00a88947 */ /* 0x000fea000383ffff */
[----:B------:R-:W-:Y:S05]  /*0240*/  EXIT ;  /* 0x000000000000794d */ /* 0x000fea0003800000 */
.L_x_5:
        /* <DEDUP_REMOVED lines=11> */
.L_x_10:


//--------------------- .text._Z19cuda_rgbToGrayscalePhiiS_ --------------------------
	.section	.text._Z19cuda_rgbToGrayscalePhiiS_,"ax",@progbits
	.align	128
        .global         _Z19cuda_rgbToGrayscalePhiiS_
        .type           _Z19cuda_rgbToGrayscalePhiiS_,@function
        .size           _Z19cuda_rgbToGrayscalePhiiS_,(.L_x_11 - _Z19cuda_rgbToGrayscalePhiiS_)
        .other          _Z19cuda_rgbToGrayscalePhiiS_,@"STO_CUDA_ENTRY STV_DEFAULT"
_Z19cuda_rgbToGrayscalePhiiS_:
.text._Z19cuda_rgbToGrayscalePhiiS_:
        /* <DEDUP_REMOVED lines=14> */
.L_x_6:
[----:B------:R-:W-:-:S05]  /*00e0*/  IMAD R3, R0, 0x3, RZ ;  /* 0x0000000300037824 */ /* 0x000fca00078e02ff */
[----:B--2---:R-:W-:-:S04]  /*00f0*/  IADD3 R2, P0, PT, R3, UR8, RZ ;  /* 0x0000000803027c10 */ /* 0x004fc8000ff1e0ff */
[----:B------:R-:W-:-:S05]  /*0100*/  LEA.HI.X.SX32 R3, R3, UR9, 0x1, P0 ;  /* 0x0000000903037c11 */ /* 0x000fca00080f0eff */
[----:B01----:R-:W2:Y:S04]  /*0110*/  LDG.E.U8 R5, desc[UR6][R2.64+0x1] ;  /* 0x0000010602057981 */ /* 0x003ea8000c1e1100 */
[----:B------:R-:W4:Y:S04]  /*0120*/  LDG.E.U8 R4, desc[UR6][R2.64] ;  /* 0x0000000602047981 */ /* 0x000f28000c1e1100 */
[----:B------:R-:W5:Y:S01]  /*0130*/  LDG.E.U8 R6, desc[UR6][R2.64+0x2] ;  /* 0x0000020602067981 */ /* 0x000f62000c1e1100 */
[----:B--2---:R-:W-:Y:S02]  /*0140*/  I2FP.F32.U32 R5, R5 ;  /* 0x0000000500057245 */ /* 0x004fe40000201000 */
[----:B----4-:R-:W-:-:S03]  /*0150*/  I2FP.F32.U32 R4, R4 ;  /* 0x0000000400047245 */ /* 0x010fc60000201000 */
[----:B------:R-:W-:Y:S01]  /*0160*/  FMUL R5, R5, 0.58700001239776611328 ;  /* 0x3f1645a205057820 */ /* 0x000fe20000400000 */
[----:B-----5:R-:W-:-:S03]  /*0170*/  I2FP.F32.U32 R9, R6 ;  /* 0x0000000600097245 */ /* 0x020fc60000201000 */
[----:B------:R-:W-:-:S04]  /*0180*/  FFMA R4, R4, 0.29899999499320983887, R5 ;  /* 0x3e99168704047823 */ /* 0x000fc80000000005 */
[----:B------:R-:W-:Y:S01]  /*0190*/  FFMA R9, R9, 0.11400000005960464478, R4 ;  /* 0x3de978d509097823 */ /* 0x000fe20000000004 */
[----:B---3--:R-:W-:-:S04]  /*01a0*/  IADD3 R4, P0, PT, R0, UR10, RZ ;  /* 0x0000000a00047c10 */ /* 0x008fc8000ff1e0ff */
[----:B------:R-:W-:Y:S01]  /*01b0*/  LEA.HI.X.SX32 R5, R0, UR11, 0x1, P0 ;  /* 0x0000000b00057c11 */ /* 0x000fe200080f0eff */
[----:B------:R-:W0:Y:S01]  /*01c0*/  F2I.U32.TRUNC.NTZ R9, R9 ;  /* 0x0000000900097305 */ /* 0x000e22000020f000 */
[----:B------:R-:W-:-:S05]  /*01d0*/  IMAD.IADD R0, R7, 0x1, R0 ;  /* 0x0000000107007824 */ /* 0x000fca00078e0200 */
[----:B------:R-:W-:Y:S01]  /*01e0*/  ISETP.GE.AND P0, PT, R0, UR4, PT ;  /* 0x0000000400007c0c */ /* 0x000fe2000bf06270 */
[----:B0-----:R0:W-:-:S12]  /*01f0*/  STG.E.U8 desc[UR6][R4.64], R9 ;  /* 0x0000000904007986 */ /* 0x0011d8000c101106 */
[----:B------:R-:W-:Y:S05]  /*0200*/  @!P0 BRA `(.L_x_6) ;  /* 0xfffffffc00b48947 */ /* 0x000fea000383ffff */
[----:B------:R-:W-:Y:S05]  /*0210*/  EXIT ;  /* 0x000000000000794d */ /* 0x000fea0003800000 */
.L_x_7:
        /* <DEDUP_REMOVED lines=14> */
.L_x_11:


//--------------------- .nv.shared.reserved.0     --------------------------
	.section	.nv.shared.reserved.0,"aw",@nobits
	.weak		__nv_reservedSMEM_offset_0_alias
	.size		__nv_reservedSMEM_offset_0_alias, 0, 64
	.other		__nv_reservedSMEM_offset_0_alias,@"STO_CUDA_RESERVED_SHARED STV_DEFAULT"
__nv_reservedSMEM_offset_0_alias:
	.zero		0
	.zero		64


//--------------------- .nv.constant0._Z26cuda_grayBytesToGray3BytesPhiiS_ --------------------------
	.section	.nv.constant0._Z26cuda_grayBytesToGray3BytesPhiiS_,"a",@progbits
	.sectionflags	@""
	.align	4
.nv.constant0._Z26cuda_grayBytesToGray3BytesPhiiS_:
	.zero		920


//--------------------- .nv.constant0._Z21cuda_rgbToGrayscale2DPPhiiS0_ --------------------------
	.section	.nv.constant0._Z21cuda_rgbToGrayscale2DPPhiiS0_,"a",@progbits
	.sectionflags	@""
	.align	4
.nv.constant0._Z21cuda_rgbToGrayscale2DPPhiiS0_:
	.zero		920


//--------------------- .nv.constant0._Z20cuda_rgbToGrayscale3PhiiS_ --------------------------
	.section	.nv.constant0._Z20cuda_rgbToGrayscale3PhiiS_,"a",@progbits
	.sectionflags	@""
	.align	4
.nv.constant0._Z20cuda_rgbToGrayscale3PhiiS_:
	.zero		920


//--------------------- .nv.constant0._Z19cuda_rgbToGrayscalePhiiS_ --------------------------
	.section	.nv.constant0._Z19cuda_rgbToGrayscalePhiiS_,"a",@progbits
	.sectionflags	@""
	.align	4
.nv.constant0._Z19cuda_rgbToGrayscalePhiiS_:
	.zero		920


//--------------------- SYMBOLS --------------------------

	.type		.nv.reservedSmem.offset0,@object
	.size		.nv.reservedSmem.offset0,0x4
